//
// Generated by NVIDIA NVVM Compiler
//
// Compiler Build ID: CL-36424714
// Cuda compilation tools, release 13.0, V13.0.88
// Based on NVVM 20.0.0
//

.version 9.0
.target sm_100
.address_size 64

	// .globl	_Z12naive_kernelPKdPdm

.visible .entry _Z12naive_kernelPKdPdm(
	.param .u64 .ptr .align 1 _Z12naive_kernelPKdPdm_param_0,
	.param .u64 .ptr .align 1 _Z12naive_kernelPKdPdm_param_1,
	.param .u64 _Z12naive_kernelPKdPdm_param_2
)
{
	.reg .pred 	%p<12>;
	.reg .b32 	%r<14>;
	.reg .b64 	%rd<38>;
	.reg .b64 	%fd<13>;

	ld.param.u64 	%rd4, [_Z12naive_kernelPKdPdm_param_0];
	ld.param.u64 	%rd5, [_Z12naive_kernelPKdPdm_param_1];
	ld.param.u64 	%rd7, [_Z12naive_kernelPKdPdm_param_2];
	mov.u32 	%r1, %ctaid.x;
	mov.u32 	%r2, %ntid.x;
	mov.u32 	%r3, %tid.x;
	mad.lo.s32 	%r4, %r1, %r2, %r3;
	cvt.u64.u32 	%rd1, %r4;
	mov.u32 	%r5, %ctaid.y;
	mov.u32 	%r6, %ntid.y;
	mov.u32 	%r7, %tid.y;
	mad.lo.s32 	%r8, %r5, %r6, %r7;
	cvt.u64.u32 	%rd2, %r8;
	mov.u32 	%r10, %ctaid.z;
	mov.u32 	%r11, %ntid.z;
	mov.u32 	%r12, %tid.z;
	mad.lo.s32 	%r13, %r10, %r11, %r12;
	cvt.u64.u32 	%rd3, %r13;
	setp.eq.s32 	%p1, %r4, 0;
	add.s64 	%rd8, %rd7, -1;
	setp.le.u64 	%p2, %rd8, %rd1;
	setp.eq.s32 	%p3, %r8, 0;
	or.pred  	%p4, %p1, %p3;
	or.pred  	%p5, %p4, %p2;
	setp.le.u64 	%p6, %rd8, %rd2;
	or.pred  	%p7, %p5, %p6;
	setp.eq.s32 	%p8, %r13, 0;
	or.pred  	%p9, %p8, %p7;
	setp.le.u64 	%p10, %rd8, %rd3;
	or.pred  	%p11, %p10, %p9;
	@%p11 bra 	$L__BB0_2;
	cvta.to.global.u64 	%rd9, %rd4;
	cvta.to.global.u64 	%rd10, %rd5;
	add.s64 	%rd11, %rd1, -1;
	mul.lo.s64 	%rd12, %rd7, %rd11;
	mul.lo.s64 	%rd13, %rd7, %rd2;
	add.s64 	%rd14, %rd13, %rd3;
	mad.lo.s64 	%rd15, %rd12, %rd7, %rd14;
	shl.b64 	%rd16, %rd15, 3;
	add.s64 	%rd17, %rd9, %rd16;
	ld.global.f64 	%fd1, [%rd17];
	shl.b64 	%rd18, %rd7, 1;
	add.s64 	%rd19, %rd12, %rd18;
	mad.lo.s64 	%rd20, %rd19, %rd7, %rd14;
	shl.b64 	%rd21, %rd20, 3;
	add.s64 	%rd22, %rd9, %rd21;
	ld.global.f64 	%fd2, [%rd22];
	add.f64 	%fd3, %fd1, %fd2;
	sub.s64 	%rd23, %rd19, %rd7;
	mul.lo.s64 	%rd24, %rd23, %rd7;
	sub.s64 	%rd25, %rd13, %rd7;
	add.s64 	%rd26, %rd25, %rd3;
	add.s64 	%rd27, %rd26, %rd24;
	shl.b64 	%rd28, %rd27, 3;
	add.s64 	%rd29, %rd9, %rd28;
	ld.global.f64 	%fd4, [%rd29];
	add.f64 	%fd5, %fd3, %fd4;
	add.s64 	%rd30, %rd14, %rd24;
	add.s64 	%rd31, %rd30, %rd7;
	shl.b64 	%rd32, %rd31, 3;
	add.s64 	%rd33, %rd9, %rd32;
	ld.global.f64 	%fd6, [%rd33];
	add.f64 	%fd7, %fd5, %fd6;
	shl.b64 	%rd34, %rd7, 3;
	add.s64 	%rd35, %rd29, %rd34;
	ld.global.f64 	%fd8, [%rd35+-8];
	add.f64 	%fd9, %fd7, %fd8;
	ld.global.f64 	%fd10, [%rd35+8];
	add.f64 	%fd11, %fd9, %fd10;
	mul.f64 	%fd12, %fd11, 0d3FE999999999999A;
	shl.b64 	%rd36, %rd30, 3;
	add.s64 	%rd37, %rd10, %rd36;
	st.global.f64 	[%rd37], %fd12;
$L__BB0_2:
	ret;

}


// ===== COMPILED SASS (sm_100) =====

	.target	sm_100

	.elftype	@"ET_EXEC"


//--------------------- .note.nv.tkinfo           --------------------------
	.section	.note.nv.tkinfo,"",@"SHT_NOTE"
	.sectionflags	@"SHF_NOTE_NV_TKINFO"
	.tkinfo
        /*0018*/ 	.word	0x00000002
        /*0030*/ 	.string	""
        /*0030*/ 	.string	"ptxas"
        /*0030*/ 	.string	"Cuda compilation tools, release 13.0, V13.0.88"
        /*0030*/ 	.string	"Build cuda_13.0.r13.0/compiler.36424714_0"
        /*0030*/ 	.string	"-arch sm_100 -m 64 "



//--------------------- .note.nv.cuinfo           --------------------------
	.section	.note.nv.cuinfo,"",@"SHT_NOTE"
	.sectionflags	@"SHF_NOTE_NV_CUINFO"
        /*0018*/ 	.short	0x0002
        /*001a*/ 	.short	0x0064
        /*001c*/ 	.short	0x0082
	.zero		2


//--------------------- .nv.info                  --------------------------
	.section	.nv.info,"",@"SHT_CUDA_INFO"
	.align	4


	//----- nvinfo : EIATTR_REGCOUNT
	.align		4
        /*0000*/ 	.byte	0x04, 0x2f
        /*0002*/ 	.short	(.L_1 - .L_0)
	.align		4
.L_0:
        /*0004*/ 	.word	index@(_Z12naive_kernelPKdPdm)
        /*0008*/ 	.word	0x00000016


	//----- nvinfo : EIATTR_FRAME_SIZE
	.align		4
.L_1:
        /*000c*/ 	.byte	0x04, 0x11
        /*000e*/ 	.short	(.L_3 - .L_2)
	.align		4
.L_2:
        /*0010*/ 	.word	index@(_Z12naive_kernelPKdPdm)
        /*0014*/ 	.word	0x00000000


	//----- nvinfo : EIATTR_MIN_STACK_SIZE
	.align		4
.L_3:
        /*0018*/ 	.byte	0x04, 0x12
        /*001a*/ 	.short	(.L_5 - .L_4)
	.align		4
.L_4:
        /*001c*/ 	.word	index@(_Z12naive_kernelPKdPdm)
        /*0020*/ 	.word	0x00000000
.L_5:


//--------------------- .nv.compat                --------------------------
	.section	.nv.compat,"",@"SHT_CUDA_COMPAT_INFO"
	.align	4
        /*0000*/ 	.byte	0x02, 0x09, 0x00, 0x00, 0x02, 0x02, 0x01, 0x00, 0x02, 0x05, 0x05, 0x00, 0x03, 0x07, 0x01, 0x01
        /*0010*/ 	.byte	0x02, 0x03, 0x00, 0x00, 0x02, 0x06, 0x01, 0x00, 0x04, 0x0b, 0x08, 0x00, 0x01, 0x00, 0x00, 0x00
        /*0020*/ 	.byte	0x00, 0x00, 0x00, 0x00


//--------------------- .nv.info._Z12naive_kernelPKdPdm --------------------------
	.section	.nv.info._Z12naive_kernelPKdPdm,"",@"SHT_CUDA_INFO"
	.sectionflags	@""
	.align	4


	//----- nvinfo : EIATTR_CUDA_API_VERSION
	.align		4
        /*0000*/ 	.byte	0x04, 0x37
        /*0002*/ 	.short	(.L_7 - .L_6)
.L_6:
        /*0004*/ 	.word	0x00000082


	//----- nvinfo : EIATTR_KPARAM_INFO
	.align		4
.L_7:
        /*0008*/ 	.byte	0x04, 0x17
        /*000a*/ 	.short	(.L_9 - .L_8)
.L_8:
        /*000c*/ 	.word	0x00000000
        /*0010*/ 	.short	0x0002
        /*0012*/ 	.short	0x0010
        /*0014*/ 	.byte	0x00, 0xf0, 0x21, 0x00


	//----- nvinfo : EIATTR_KPARAM_INFO
	.align		4
.L_9:
        /*0018*/ 	.byte	0x04, 0x17
        /*001a*/ 	.short	(.L_11 - .L_10)
.L_10:
        /*001c*/ 	.word	0x00000000
        /*0020*/ 	.short	0x0001
        /*0022*/ 	.short	0x0008
        /*0024*/ 	.byte	0x00, 0xf5, 0x21, 0x00


	//----- nvinfo : EIATTR_KPARAM_INFO
	.align		4
.L_11:
        /*0028*/ 	.byte	0x04, 0x17
        /*002a*/ 	.short	(.L_13 - .L_12)
.L_12:
        /*002c*/ 	.word	0x00000000
        /*0030*/ 	.short	0x0000
        /*0032*/ 	.short	0x0000
        /*0034*/ 	.byte	0x00, 0xf5, 0x21, 0x00


	//----- nvinfo : EIATTR_SPARSE_MMA_MASK
	.align		4
.L_13:
        /*0038*/ 	.byte	0x03, 0x50
        /*003a*/ 	.short	0x0000


	//----- nvinfo : EIATTR_MAXREG_COUNT
	.align		4
        /*003c*/ 	.byte	0x03, 0x1b
        /*003e*/ 	.short	0x00ff


	//----- nvinfo : EIATTR_MERCURY_ISA_VERSION
	.align		4
        /*0040*/ 	.byte	0x03, 0x5f
        /*0042*/ 	.short	0x0101


	//----- nvinfo : EIATTR_VRC_CTA_INIT_COUNT
	.align		4
        /*0044*/ 	.byte	0x02, 0x4a
	.zero		1
	.zero		1


	//----- nvinfo : EIATTR_EXIT_INSTR_OFFSETS
	.align		4
        /*0048*/ 	.byte	0x04, 0x1c
        /*004a*/ 	.short	(.L_15 - .L_14)


	//   ....[0]....
.L_14:
        /*004c*/ 	.word	0x00000190


	//   ....[1]....
        /*0050*/ 	.word	0x000005b0


	//----- nvinfo : EIATTR_CBANK_PARAM_SIZE
	.align		4
.L_15:
        /*0054*/ 	.byte	0x03, 0x19
        /*0056*/ 	.short	0x0018


	//----- nvinfo : EIATTR_PARAM_CBANK
	.align		4
        /*0058*/ 	.byte	0x04, 0x0a
        /*005a*/ 	.short	(.L_17 - .L_16)
	.align		4
.L_16:
        /*005c*/ 	.word	index@(.nv.constant0._Z12naive_kernelPKdPdm)
        /*0060*/ 	.short	0x0380
        /*0062*/ 	.short	0x0018


	//----- nvinfo : EIATTR_SW_WAR
	.align		4
.L_17:
        /*0064*/ 	.byte	0x04, 0x36
        /*0066*/ 	.short	(.L_19 - .L_18)
.L_18:
        /*0068*/ 	.word	0x00000008
.L_19:


//--------------------- .nv.callgraph             --------------------------
	.section	.nv.callgraph,"",@"SHT_CUDA_CALLGRAPH"
	.align	4
	.sectionentsize	8
	.align		4
        /*0000*/ 	.word	0x00000000
	.align		4
        /*0004*/ 	.word	0xffffffff
	.align		4
        /*0008*/ 	.word	0x00000000
	.align		4
        /*000c*/ 	.word	0xfffffffe
	.align		4
        /*0010*/ 	.word	0x00000000
	.align		4
        /*0014*/ 	.word	0xfffffffd
	.align		4
        /*0018*/ 	.word	0x00000000
	.align		4
        /*001c*/ 	.word	0xfffffffc


//--------------------- .text._Z12naive_kernelPKdPdm --------------------------
	.section	.text._Z12naive_kernelPKdPdm,"ax",@progbits
	.align	128
        .global         _Z12naive_kernelPKdPdm
        .type           _Z12naive_kernelPKdPdm,@function
        .size           _Z12naive_kernelPKdPdm,(.L_x_1 - _Z12naive_kernelPKdPdm)
        .other          _Z12naive_kernelPKdPdm,@"STO_CUDA_ENTRY STV_DEFAULT"
_Z12naive_kernelPKdPdm:
.text._Z12naive_kernelPKdPdm:
[----:B------:R-:W-:Y:S01]  /*0000*/  LDC R1, c[0x0][0x37c] ;  /* 0x0000df00ff017b82 */ /* 0x000fe20000000800 */
[----:B------:R-:W0:Y:S07]  /*0010*/  S2R R4, SR_TID.Y ;  /* 0x0000000000047919 */ /* 0x000e2e0000002200 */
[----:B------:R-:W1:Y:S01]  /*0020*/  LDC R0, c[0x0][0x360] ;  /* 0x0000d800ff007b82 */ /* 0x000e620000000800 */
[----:B------:R-:W1:Y:S01]  /*0030*/  S2R R5, SR_TID.X ;  /* 0x0000000000057919 */ /* 0x000e620000002100 */
[----:B------:R-:W2:Y:S06]  /*0040*/  S2R R7, SR_TID.Z ;  /* 0x0000000000077919 */ /* 0x000eac0000002300 */
[----:B------:R-:W0:Y:S08]  /*0050*/  S2UR UR5, SR_CTAID.Y ;  /* 0x00000000000579c3 */ /* 0x000e300000002600 */
[----:B------:R-:W0:Y:S08]  /*0060*/  LDC R13, c[0x0][0x364] ;  /* 0x0000d900ff0d7b82 */ /* 0x000e300000000800 */
[----:B------:R-:W1:Y:S08]  /*0070*/  S2UR UR4, SR_CTAID.X ;  /* 0x00000000000479c3 */ /* 0x000e700000002500 */
[----:B------:R-:W3:Y:S08]  /*0080*/  LDC.64 R2, c[0x0][0x390] ;  /* 0x0000e400ff027b82 */ /* 0x000ef00000000a00 */
[----:B------:R-:W2:Y:S01]  /*0090*/  S2UR UR6, SR_CTAID.Z ;  /* 0x00000000000679c3 */ /* 0x000ea20000002700 */
[----:B0-----:R-:W-:-:S05]  /*00a0*/  IMAD R13, R13, UR5, R4 ;  /* 0x000000050d0d7c24 */ /* 0x001fca000f8e0204 */
[----:B------:R-:W-:Y:S02]  /*00b0*/  ISETP.NE.AND P2, PT, R13, RZ, PT ;  /* 0x000000ff0d00720c */ /* 0x000fe40003f45270 */
[----:B------:R-:W2:Y:S01]  /*00c0*/  LDC R6, c[0x0][0x368] ;  /* 0x0000da00ff067b82 */ /* 0x000ea20000000800 */
[----:B-1----:R-:W-:-:S05]  /*00d0*/  IMAD R0, R0, UR4, R5 ;  /* 0x0000000400007c24 */ /* 0x002fca000f8e0205 */
[----:B------:R-:W-:Y:S02]  /*00e0*/  ISETP.EQ.OR P2, PT, R0, RZ, !P2 ;  /* 0x000000ff0000720c */ /* 0x000fe40005742670 */
[----:B---3--:R-:W-:-:S04]  /*00f0*/  IADD3 R5, P0, PT, R2, -0x1, RZ ;  /* 0xffffffff02057810 */ /* 0x008fc80007f1e0ff */
[----:B------:R-:W-:Y:S02]  /*0100*/  ISETP.LE.U32.AND P1, PT, R5, R0, PT ;  /* 0x000000000500720c */ /* 0x000fe40003f23070 */
[----:B------:R-:W-:Y:S02]  /*0110*/  IADD3.X R8, PT, PT, R3, -0x1, RZ, P0, !PT ;  /* 0xffffffff03087810 */ /* 0x000fe400007fe4ff */
[----:B------:R-:W-:Y:S02]  /*0120*/  ISETP.LE.U32.AND P0, PT, R5, R13, PT ;  /* 0x0000000d0500720c */ /* 0x000fe40003f03070 */
[----:B------:R-:W-:-:S04]  /*0130*/  ISETP.LE.U32.OR.EX P1, PT, R8, RZ, P2, P1 ;  /* 0x000000ff0800720c */ /* 0x000fc80001723510 */
[----:B------:R-:W-:Y:S01]  /*0140*/  ISETP.LE.U32.OR.EX P0, PT, R8, RZ, P1, P0 ;  /* 0x000000ff0800720c */ /* 0x000fe20000f03500 */
[----:B--2---:R-:W-:-:S05]  /*0150*/  IMAD R4, R6, UR6, R7 ;  /* 0x0000000606047c24 */ /* 0x004fca000f8e0207 */
[----:B------:R-:W-:Y:S02]  /*0160*/  ISETP.LE.U32.AND P1, PT, R5, R4, PT ;  /* 0x000000040500720c */ /* 0x000fe40003f23070 */
[----:B------:R-:W-:-:S04]  /*0170*/  ISETP.EQ.OR P0, PT, R4, RZ, P0 ;  /* 0x000000ff0400720c */ /* 0x000fc80000702670 */
[----:B------:R-:W-:-:S13]  /*0180*/  ISETP.LE.U32.OR.EX P0, PT, R8, RZ, P0, P1 ;  /* 0x000000ff0800720c */ /* 0x000fda0000703510 */
[----:B------:R-:W-:Y:S05]  /*0190*/  @P0 EXIT ;  /* 0x000000000000094d */ /* 0x000fea0003800000 */
[----:B------:R-:W-:Y:S01]  /*01a0*/  IADD3 R0, P0, PT, R0, -0x1, RZ ;  /* 0xffffffff00007810 */ /* 0x000fe20007f1e0ff */
[----:B------:R-:W0:Y:S01]  /*01b0*/  LDCU.128 UR8, c[0x0][0x380] ;  /* 0x00007000ff0877ac */ /* 0x000e220008000c00 */
[----:B------:R-:W-:-:S03]  /*01c0*/  IMAD R17, R13, R3, RZ ;  /* 0x000000030d117224 */ /* 0x000fc600078e02ff */
[----:B------:R-:W-:Y:S01]  /*01d0*/  IMAD.X R5, RZ, RZ, -0x1, P0 ;  /* 0xffffffffff057424 */ /* 0x000fe200000e06ff */
[-C--:B------:R-:W-:Y:S01]  /*01e0*/  IADD3 R10, P0, PT, RZ, -R2.reuse, RZ ;  /* 0x80000002ff0a7210 */ /* 0x080fe20007f1e0ff */
[----:B------:R-:W1:Y:S02]  /*01f0*/  LDCU.64 UR4, c[0x0][0x358] ;  /* 0x00006b00ff0477ac */ /* 0x000e640008000a00 */
[----:B------:R-:W-:Y:S02]  /*0200*/  IMAD R6, R5, R2, RZ ;  /* 0x0000000205067224 */ /* 0x000fe400078e02ff */
[----:B------:R-:W-:Y:S02]  /*0210*/  IMAD.X R11, RZ, RZ, ~R3, P0 ;  /* 0x000000ffff0b7224 */ /* 0x000fe400000e0e03 */
[----:B------:R-:W-:Y:S02]  /*0220*/  IMAD R15, R0, R3, R6 ;  /* 0x00000003000f7224 */ /* 0x000fe400078e0206 */
[----:B------:R-:W-:-:S02]  /*0230*/  IMAD.MOV.U32 R5, RZ, RZ, RZ ;  /* 0x000000ffff057224 */ /* 0x000fc400078e00ff */
[----:B------:R-:W-:-:S04]  /*0240*/  IMAD.WIDE.U32 R6, R0, R2, RZ ;  /* 0x0000000200067225 */ /* 0x000fc800078e00ff */
[----:B------:R-:W-:-:S04]  /*0250*/  IMAD.WIDE.U32 R10, R13, R2, R10 ;  /* 0x000000020d0a7225 */ /* 0x000fc800078e000a */
[----:B------:R-:W-:Y:S01]  /*0260*/  IMAD.WIDE.U32 R8, R13, R2, R4 ;  /* 0x000000020d087225 */ /* 0x000fe200078e0004 */
[----:B------:R-:W-:Y:S02]  /*0270*/  LEA R13, P0, R2, R6, 0x1 ;  /* 0x00000006020d7211 */ /* 0x000fe400078008ff */
[----:B------:R-:W-:Y:S01]  /*0280*/  IADD3 R10, P1, PT, R4, R10, RZ ;  /* 0x0000000a040a7210 */ /* 0x000fe20007f3e0ff */
[----:B------:R-:W-:Y:S02]  /*0290*/  IMAD.IADD R7, R7, 0x1, R15 ;  /* 0x0000000107077824 */ /* 0x000fe400078e020f */
[----:B------:R-:W-:Y:S01]  /*02a0*/  IMAD.IADD R5, R9, 0x1, R17 ;  /* 0x0000000109057824 */ /* 0x000fe200078e0211 */
[----:B------:R-:W-:Y:S01]  /*02b0*/  IADD3.X R11, PT, PT, R17, R11, RZ, P1, !PT ;  /* 0x0000000b110b7210 */ /* 0x000fe20000ffe4ff */
[-C--:B------:R-:W-:Y:S01]  /*02c0*/  IMAD R0, R7, R2.reuse, RZ ;  /* 0x0000000207007224 */ /* 0x080fe200078e02ff */
[----:B------:R-:W-:Y:S01]  /*02d0*/  LEA.HI.X R9, R2, R7, R3, 0x1, P0 ;  /* 0x0000000702097211 */ /* 0x000fe200000f0c03 */
[----:B------:R-:W-:Y:S01]  /*02e0*/  IMAD.MOV.U32 R4, RZ, RZ, R8 ;  /* 0x000000ffff047224 */ /* 0x000fe200078e0008 */
[----:B------:R-:W-:Y:S01]  /*02f0*/  IADD3 R7, P0, PT, R13, -R2, RZ ;  /* 0x800000020d077210 */ /* 0x000fe20007f1e0ff */
[----:B------:R-:W-:-:S02]  /*0300*/  IMAD R17, R6, R3, R0 ;  /* 0x0000000306117224 */ /* 0x000fc400078e0200 */
[CC--:B------:R-:W-:Y:S02]  /*0310*/  IMAD R0, R9.reuse, R2.reuse, RZ ;  /* 0x0000000209007224 */ /* 0x0c0fe400078e02ff */
[----:B------:R-:W-:Y:S02]  /*0320*/  IMAD.X R9, R9, 0x1, ~R3, P0 ;  /* 0x0000000109097824 */ /* 0x000fe400000e0e03 */
[----:B------:R-:W-:-:S04]  /*0330*/  IMAD.WIDE.U32 R14, R6, R2, R4 ;  /* 0x00000002060e7225 */ /* 0x000fc800078e0004 */
[----:B------:R-:W-:Y:S01]  /*0340*/  IMAD R19, R13, R3, R0 ;  /* 0x000000030d137224 */ /* 0x000fe200078e0200 */
[----:B0-----:R-:W-:Y:S01]  /*0350*/  LEA R8, P0, R14, UR8, 0x3 ;  /* 0x000000080e087c11 */ /* 0x001fe2000f8018ff */
[-C--:B------:R-:W-:Y:S02]  /*0360*/  IMAD R0, R9, R2.reuse, RZ ;  /* 0x0000000209007224 */ /* 0x080fe400078e02ff */
[----:B------:R-:W-:Y:S02]  /*0370*/  IMAD.IADD R9, R15, 0x1, R17 ;  /* 0x000000010f097824 */ /* 0x000fe400078e0211 */
[----:B------:R-:W-:-:S03]  /*0380*/  IMAD.WIDE.U32 R12, R13, R2, R4 ;  /* 0x000000020d0c7225 */ /* 0x000fc600078e0004 */
[----:B------:R-:W-:Y:S01]  /*0390*/  LEA.HI.X R9, R14, UR9, R9, 0x3, P0 ;  /* 0x000000090e097c11 */ /* 0x000fe200080f1c09 */
[----:B------:R-:W-:Y:S01]  /*03a0*/  IMAD.IADD R13, R13, 0x1, R19 ;  /* 0x000000010d0d7824 */ /* 0x000fe200078e0213 */
[----:B------:R-:W-:Y:S01]  /*03b0*/  LEA R18, P0, R12, UR8, 0x3 ;  /* 0x000000080c127c11 */ /* 0x000fe2000f8018ff */
[----:B------:R-:W-:-:S03]  /*03c0*/  IMAD.WIDE.U32 R10, R7, R2, R10 ;  /* 0x00000002070a7225 */ /* 0x000fc600078e000a */
[----:B------:R-:W-:Y:S01]  /*03d0*/  LEA.HI.X R19, R12, UR9, R13, 0x3, P0 ;  /* 0x000000090c137c11 */ /* 0x000fe200080f1c0d */
[C---:B------:R-:W-:Y:S01]  /*03e0*/  IMAD R17, R7.reuse, R3, R0 ;  /* 0x0000000307117224 */ /* 0x040fe200078e0200 */
[----:B------:R-:W-:Y:S01]  /*03f0*/  LEA R6, P1, R10, UR8, 0x3 ;  /* 0x000000080a067c11 */ /* 0x000fe2000f8218ff */
[-C--:B------:R-:W-:Y:S01]  /*0400*/  IMAD.WIDE.U32 R4, R7, R2.reuse, R4 ;  /* 0x0000000207047225 */ /* 0x080fe200078e0004 */
[----:B-1----:R-:W2:Y:S02]  /*0410*/  LDG.E.64 R8, desc[UR4][R8.64] ;  /* 0x0000000408087981 */ /* 0x002ea4000c1e1b00 */
[----:B------:R-:W-:Y:S01]  /*0420*/  IADD3 R11, PT, PT, R11, R17, RZ ;  /* 0x000000110b0b7210 */ /* 0x000fe20007ffe0ff */
[----:B------:R-:W-:Y:S01]  /*0430*/  IMAD.IADD R0, R17, 0x1, R5 ;  /* 0x0000000111007824 */ /* 0x000fe200078e0205 */
[----:B------:R-:W2:Y:S01]  /*0440*/  LDG.E.64 R12, desc[UR4][R18.64] ;  /* 0x00000004120c7981 */ /* 0x000ea2000c1e1b00 */
[----:B------:R-:W-:Y:S02]  /*0450*/  IADD3 R15, P0, PT, R4, R2, RZ ;  /* 0x00000002040f7210 */ /* 0x000fe40007f1e0ff */
[----:B------:R-:W-:-:S02]  /*0460*/  LEA.HI.X R7, R10, UR9, R11, 0x3, P1 ;  /* 0x000000090a077c11 */ /* 0x000fc400088f1c0b */
[C---:B------:R-:W-:Y:S01]  /*0470*/  LEA R14, P1, R15.reuse, UR8, 0x3 ;  /* 0x000000080f0e7c11 */ /* 0x040fe2000f8218ff */
[----:B------:R-:W-:Y:S02]  /*0480*/  IMAD.X R16, R0, 0x1, R3, P0 ;  /* 0x0000000100107824 */ /* 0x000fe400000e0603 */
[----:B------:R0:W3:Y:S03]  /*0490*/  LDG.E.64 R10, desc[UR4][R6.64] ;  /* 0x00000004060a7981 */ /* 0x0000e6000c1e1b00 */
[----:B------:R-:W-:Y:S02]  /*04a0*/  LEA.HI.X R15, R15, UR9, R16, 0x3, P1 ;  /* 0x000000090f0f7c11 */ /* 0x000fe400088f1c10 */
[----:B------:R-:W-:-:S04]  /*04b0*/  LEA R16, P0, R2, R6, 0x3 ;  /* 0x0000000602107211 */ /* 0x000fc800078018ff */
[----:B------:R-:W4:Y:S01]  /*04c0*/  LDG.E.64 R14, desc[UR4][R14.64] ;  /* 0x000000040e0e7981 */ /* 0x000f22000c1e1b00 */
[----:B------:R-:W-:-:S05]  /*04d0*/  LEA.HI.X R17, R2, R7, R3, 0x3, P0 ;  /* 0x0000000702117211 */ /* 0x000fca00000f1c03 */
[----:B------:R-:W5:Y:S04]  /*04e0*/  LDG.E.64 R2, desc[UR4][R16.64+-0x8] ;  /* 0xfffff80410027981 */ /* 0x000f68000c1e1b00 */
[----:B------:R-:W5:Y:S01]  /*04f0*/  LDG.E.64 R18, desc[UR4][R16.64+0x8] ;  /* 0x0000080410127981 */ /* 0x000f62000c1e1b00 */
[C---:B0-----:R-:W-:Y:S01]  /*0500*/  LEA R6, P0, R4.reuse, UR10, 0x3 ;  /* 0x0000000a04067c11 */ /* 0x041fe2000f8018ff */
[----:B------:R-:W-:Y:S01]  /*0510*/  UMOV UR6, 0x9999999a ;  /* 0x9999999a00067882 */ /* 0x000fe20000000000 */
[----:B------:R-:W-:Y:S02]  /*0520*/  UMOV UR7, 0x3fe99999 ;  /* 0x3fe9999900077882 */ /* 0x000fe40000000000 */
[----:B------:R-:W-:Y:S01]  /*0530*/  LEA.HI.X R7, R4, UR11, R0, 0x3, P0 ;  /* 0x0000000b04077c11 */ /* 0x000fe200080f1c00 */
[----:B--2---:R-:W-:-:S08]  /*0540*/  DADD R8, R8, R12 ;  /* 0x0000000008087229 */ /* 0x004fd0000000000c */
[----:B---3--:R-:W-:-:S08]  /*0550*/  DADD R8, R8, R10 ;  /* 0x0000000008087229 */ /* 0x008fd0000000000a */
[----:B----4-:R-:W-:-:S08]  /*0560*/  DADD R8, R8, R14 ;  /* 0x0000000008087229 */ /* 0x010fd0000000000e */
[----:B-----5:R-:W-:-:S08]  /*0570*/  DADD R2, R8, R2 ;  /* 0x0000000008027229 */ /* 0x020fd00000000002 */
[----:B------:R-:W-:-:S08]  /*0580*/  DADD R2, R2, R18 ;  /* 0x0000000002027229 */ /* 0x000fd00000000012 */
[----:B------:R-:W-:-:S07]  /*0590*/  DMUL R2, R2, UR6 ;  /* 0x0000000602027c28 */ /* 0x000fce0008000000 */
[----:B------:R-:W-:Y:S01]  /*05a0*/  STG.E.64 desc[UR4][R6.64], R2 ;  /* 0x0000000206007986 */ /* 0x000fe2000c101b04 */
[----:B------:R-:W-:Y:S05]  /*05b0*/  EXIT ;  /* 0x000000000000794d */ /* 0x000fea0003800000 */
.L_x_0:
[----:B------:R-:W-:-:S00]  /*05c0*/  BRA `(.L_x_0) ;  /* 0xfffffffc00fc7947 */ /* 0x000fc0000383ffff */
[----:B------:R-:W-:-:S00]  /*05d0*/  NOP ;  /* 0x0000000000007918 */ /* 0x000fc00000000000 */
        /* <DEDUP_REMOVED lines=10> */
.L_x_1:


//--------------------- .nv.shared.reserved.0     --------------------------
	.section	.nv.shared.reserved.0,"aw",@nobits
	.weak		__nv_reservedSMEM_offset_0_alias
	.size		__nv_reservedSMEM_offset_0_alias, 0, 64
	.other		__nv_reservedSMEM_offset_0_alias,@"STO_CUDA_RESERVED_SHARED STV_DEFAULT"
__nv_reservedSMEM_offset_0_alias:
	.zero		0
	.zero		64


//--------------------- .nv.constant0._Z12naive_kernelPKdPdm --------------------------
	.section	.nv.constant0._Z12naive_kernelPKdPdm,"a",@progbits
	.sectionflags	@""
	.align	4
.nv.constant0._Z12naive_kernelPKdPdm:
	.zero		920


//--------------------- SYMBOLS --------------------------

	.type		.nv.reservedSmem.offset0,@object
	.size		.nv.reservedSmem.offset0,0x4
